//
// Generated by NVIDIA NVVM Compiler
//
// Compiler Build ID: CL-36424714
// Cuda compilation tools, release 13.0, V13.0.88
// Based on NVVM 20.0.0
//

.version 9.0
.target sm_100
.address_size 64

	// .globl	_Z15MatrixMulKernelPfS_S_i

.visible .entry _Z15MatrixMulKernelPfS_S_i(
	.param .u64 .ptr .align 1 _Z15MatrixMulKernelPfS_S_i_param_0,
	.param .u64 .ptr .align 1 _Z15MatrixMulKernelPfS_S_i_param_1,
	.param .u64 .ptr .align 1 _Z15MatrixMulKernelPfS_S_i_param_2,
	.param .u32 _Z15MatrixMulKernelPfS_S_i_param_3
)
{
	.reg .pred 	%p<10>;
	.reg .b32 	%r<39>;
	.reg .b32 	%f<68>;
	.reg .b64 	%rd<67>;

	ld.param.u64 	%rd14, [_Z15MatrixMulKernelPfS_S_i_param_0];
	ld.param.u64 	%rd15, [_Z15MatrixMulKernelPfS_S_i_param_1];
	ld.param.u32 	%r17, [_Z15MatrixMulKernelPfS_S_i_param_3];
	cvta.to.global.u64 	%rd1, %rd15;
	cvta.to.global.u64 	%rd2, %rd14;
	mov.u32 	%r18, %ctaid.y;
	mov.u32 	%r19, %ntid.y;
	mov.u32 	%r20, %tid.y;
	mad.lo.s32 	%r1, %r18, %r19, %r20;
	mov.u32 	%r21, %ctaid.x;
	mov.u32 	%r22, %ntid.x;
	mov.u32 	%r23, %tid.x;
	mad.lo.s32 	%r2, %r21, %r22, %r23;
	setp.lt.s32 	%p1, %r17, 1;
	mov.f32 	%f67, 0f00000000;
	@%p1 bra 	$L__BB0_12;
	mul.lo.s32 	%r3, %r17, %r1;
	and.b32  	%r4, %r17, 7;
	setp.lt.u32 	%p2, %r17, 8;
	mov.f32 	%f67, 0f00000000;
	mov.b32 	%r37, 0;
	@%p2 bra 	$L__BB0_4;
	and.b32  	%r37, %r17, 2147483640;
	neg.s32 	%r35, %r37;
	mul.wide.u32 	%rd16, %r17, 4;
	add.s64 	%rd3, %rd1, %rd16;
	mul.wide.u32 	%rd17, %r17, 8;
	add.s64 	%rd4, %rd1, %rd17;
	mul.wide.u32 	%rd18, %r17, 12;
	add.s64 	%rd5, %rd1, %rd18;
	mul.wide.u32 	%rd19, %r17, 16;
	add.s64 	%rd6, %rd1, %rd19;
	mul.wide.u32 	%rd20, %r17, 20;
	add.s64 	%rd7, %rd1, %rd20;
	mul.wide.u32 	%rd21, %r17, 24;
	add.s64 	%rd8, %rd1, %rd21;
	mul.wide.u32 	%rd22, %r17, 28;
	add.s64 	%rd9, %rd1, %rd22;
	mul.wide.u32 	%rd23, %r3, 4;
	add.s64 	%rd24, %rd23, %rd2;
	add.s64 	%rd66, %rd24, 16;
	mov.f32 	%f67, 0f00000000;
	mov.u32 	%r34, %r2;
$L__BB0_3:
	.pragma "nounroll";
	mul.wide.s32 	%rd25, %r34, 4;
	add.s64 	%rd26, %rd3, %rd25;
	add.s64 	%rd27, %rd4, %rd25;
	add.s64 	%rd28, %rd5, %rd25;
	add.s64 	%rd29, %rd6, %rd25;
	add.s64 	%rd30, %rd7, %rd25;
	add.s64 	%rd31, %rd8, %rd25;
	add.s64 	%rd32, %rd9, %rd25;
	add.s64 	%rd33, %rd1, %rd25;
	ld.global.f32 	%f17, [%rd66+-16];
	ld.global.f32 	%f18, [%rd33];
	fma.rn.f32 	%f19, %f17, %f18, %f67;
	ld.global.f32 	%f20, [%rd66+-12];
	ld.global.f32 	%f21, [%rd26];
	fma.rn.f32 	%f22, %f20, %f21, %f19;
	ld.global.f32 	%f23, [%rd66+-8];
	ld.global.f32 	%f24, [%rd27];
	fma.rn.f32 	%f25, %f23, %f24, %f22;
	ld.global.f32 	%f26, [%rd66+-4];
	ld.global.f32 	%f27, [%rd28];
	fma.rn.f32 	%f28, %f26, %f27, %f25;
	ld.global.f32 	%f29, [%rd66];
	ld.global.f32 	%f30, [%rd29];
	fma.rn.f32 	%f31, %f29, %f30, %f28;
	ld.global.f32 	%f32, [%rd66+4];
	ld.global.f32 	%f33, [%rd30];
	fma.rn.f32 	%f34, %f32, %f33, %f31;
	ld.global.f32 	%f35, [%rd66+8];
	ld.global.f32 	%f36, [%rd31];
	fma.rn.f32 	%f37, %f35, %f36, %f34;
	ld.global.f32 	%f38, [%rd66+12];
	ld.global.f32 	%f39, [%rd32];
	fma.rn.f32 	%f67, %f38, %f39, %f37;
	add.s32 	%r35, %r35, 8;
	shl.b32 	%r25, %r17, 3;
	add.s32 	%r34, %r34, %r25;
	add.s64 	%rd66, %rd66, 32;
	setp.ne.s32 	%p3, %r35, 0;
	@%p3 bra 	$L__BB0_3;
$L__BB0_4:
	setp.eq.s32 	%p4, %r4, 0;
	@%p4 bra 	$L__BB0_12;
	and.b32  	%r12, %r17, 3;
	setp.lt.u32 	%p5, %r4, 4;
	@%p5 bra 	$L__BB0_7;
	add.s32 	%r26, %r37, %r3;
	mul.wide.u32 	%rd34, %r26, 4;
	add.s64 	%rd35, %rd2, %rd34;
	ld.global.f32 	%f41, [%rd35];
	mad.lo.s32 	%r27, %r37, %r17, %r2;
	mul.wide.s32 	%rd36, %r27, 4;
	add.s64 	%rd37, %rd1, %rd36;
	ld.global.f32 	%f42, [%rd37];
	fma.rn.f32 	%f43, %f41, %f42, %f67;
	cvt.u64.u32 	%rd38, %r3;
	cvt.u64.u32 	%rd39, %r37;
	add.s64 	%rd40, %rd39, %rd38;
	shl.b64 	%rd41, %rd40, 2;
	add.s64 	%rd42, %rd2, %rd41;
	ld.global.f32 	%f44, [%rd42+4];
	mul.wide.u32 	%rd43, %r17, 4;
	add.s64 	%rd44, %rd37, %rd43;
	ld.global.f32 	%f45, [%rd44];
	fma.rn.f32 	%f46, %f44, %f45, %f43;
	ld.global.f32 	%f47, [%rd42+8];
	add.s64 	%rd45, %rd44, %rd43;
	ld.global.f32 	%f48, [%rd45];
	fma.rn.f32 	%f49, %f47, %f48, %f46;
	ld.global.f32 	%f50, [%rd42+12];
	add.s64 	%rd46, %rd45, %rd43;
	ld.global.f32 	%f51, [%rd46];
	fma.rn.f32 	%f67, %f50, %f51, %f49;
	add.s32 	%r37, %r37, 4;
$L__BB0_7:
	setp.eq.s32 	%p6, %r12, 0;
	@%p6 bra 	$L__BB0_12;
	setp.eq.s32 	%p7, %r12, 1;
	@%p7 bra 	$L__BB0_10;
	add.s32 	%r28, %r37, %r3;
	mul.wide.u32 	%rd47, %r28, 4;
	add.s64 	%rd48, %rd2, %rd47;
	ld.global.f32 	%f53, [%rd48];
	mad.lo.s32 	%r29, %r37, %r17, %r2;
	mul.wide.s32 	%rd49, %r29, 4;
	add.s64 	%rd50, %rd1, %rd49;
	ld.global.f32 	%f54, [%rd50];
	fma.rn.f32 	%f55, %f53, %f54, %f67;
	cvt.u64.u32 	%rd51, %r3;
	cvt.u64.u32 	%rd52, %r37;
	add.s64 	%rd53, %rd52, %rd51;
	shl.b64 	%rd54, %rd53, 2;
	add.s64 	%rd55, %rd2, %rd54;
	ld.global.f32 	%f56, [%rd55+4];
	mul.wide.u32 	%rd56, %r17, 4;
	add.s64 	%rd57, %rd50, %rd56;
	ld.global.f32 	%f57, [%rd57];
	fma.rn.f32 	%f67, %f56, %f57, %f55;
	add.s32 	%r37, %r37, 2;
$L__BB0_10:
	and.b32  	%r30, %r17, 1;
	setp.eq.b32 	%p8, %r30, 1;
	not.pred 	%p9, %p8;
	@%p9 bra 	$L__BB0_12;
	add.s32 	%r31, %r37, %r3;
	mul.wide.u32 	%rd58, %r31, 4;
	add.s64 	%rd59, %rd2, %rd58;
	ld.global.f32 	%f58, [%rd59];
	mad.lo.s32 	%r32, %r37, %r17, %r2;
	mul.wide.s32 	%rd60, %r32, 4;
	add.s64 	%rd61, %rd1, %rd60;
	ld.global.f32 	%f59, [%rd61];
	fma.rn.f32 	%f67, %f58, %f59, %f67;
$L__BB0_12:
	ld.param.u64 	%rd65, [_Z15MatrixMulKernelPfS_S_i_param_2];
	cvta.to.global.u64 	%rd62, %rd65;
	mad.lo.s32 	%r33, %r17, %r1, %r2;
	mul.wide.s32 	%rd63, %r33, 4;
	add.s64 	%rd64, %rd62, %rd63;
	st.global.f32 	[%rd64], %f67;
	ret;

}


// ===== COMPILED SASS (sm_100) =====

	.target	sm_100

	.elftype	@"ET_EXEC"


//--------------------- .note.nv.tkinfo           --------------------------
	.section	.note.nv.tkinfo,"",@"SHT_NOTE"
	.sectionflags	@"SHF_NOTE_NV_TKINFO"
	.tkinfo
        /*0018*/ 	.word	0x00000002
        /*0030*/ 	.string	""
        /*0030*/ 	.string	"ptxas"
        /*0030*/ 	.string	"Cuda compilation tools, release 13.0, V13.0.88"
        /*0030*/ 	.string	"Build cuda_13.0.r13.0/compiler.36424714_0"
        /*0030*/ 	.string	"-arch sm_100 -m 64 "



//--------------------- .note.nv.cuinfo           --------------------------
	.section	.note.nv.cuinfo,"",@"SHT_NOTE"
	.sectionflags	@"SHF_NOTE_NV_CUINFO"
        /*0018*/ 	.short	0x0002
        /*001a*/ 	.short	0x0064
        /*001c*/ 	.short	0x0082
	.zero		2


//--------------------- .nv.info                  --------------------------
	.section	.nv.info,"",@"SHT_CUDA_INFO"
	.align	4


	//----- nvinfo : EIATTR_REGCOUNT
	.align		4
        /*0000*/ 	.byte	0x04, 0x2f
        /*0002*/ 	.short	(.L_1 - .L_0)
	.align		4
.L_0:
        /*0004*/ 	.word	index@(_Z15MatrixMulKernelPfS_S_i)
        /*0008*/ 	.word	0x0000001e


	//----- nvinfo : EIATTR_FRAME_SIZE
	.align		4
.L_1:
        /*000c*/ 	.byte	0x04, 0x11
        /*000e*/ 	.short	(.L_3 - .L_2)
	.align		4
.L_2:
        /*0010*/ 	.word	index@(_Z15MatrixMulKernelPfS_S_i)
        /*0014*/ 	.word	0x00000000


	//----- nvinfo : EIATTR_MIN_STACK_SIZE
	.align		4
.L_3:
        /*0018*/ 	.byte	0x04, 0x12
        /*001a*/ 	.short	(.L_5 - .L_4)
	.align		4
.L_4:
        /*001c*/ 	.word	index@(_Z15MatrixMulKernelPfS_S_i)
        /*0020*/ 	.word	0x00000000
.L_5:


//--------------------- .nv.compat                --------------------------
	.section	.nv.compat,"",@"SHT_CUDA_COMPAT_INFO"
	.align	4
        /*0000*/ 	.byte	0x02, 0x09, 0x00, 0x00, 0x02, 0x02, 0x01, 0x00, 0x02, 0x05, 0x05, 0x00, 0x03, 0x07, 0x01, 0x01
        /*0010*/ 	.byte	0x02, 0x03, 0x00, 0x00, 0x02, 0x06, 0x01, 0x00, 0x04, 0x0b, 0x08, 0x00, 0x09, 0x00, 0x00, 0x00
        /*0020*/ 	.byte	0x00, 0x00, 0x00, 0x00


//--------------------- .nv.info._Z15MatrixMulKernelPfS_S_i --------------------------
	.section	.nv.info._Z15MatrixMulKernelPfS_S_i,"",@"SHT_CUDA_INFO"
	.sectionflags	@""
	.align	4


	//----- nvinfo : EIATTR_CUDA_API_VERSION
	.align		4
        /*0000*/ 	.byte	0x04, 0x37
        /*0002*/ 	.short	(.L_7 - .L_6)
.L_6:
        /*0004*/ 	.word	0x00000082


	//----- nvinfo : EIATTR_KPARAM_INFO
	.align		4
.L_7:
        /*0008*/ 	.byte	0x04, 0x17
        /*000a*/ 	.short	(.L_9 - .L_8)
.L_8:
        /*000c*/ 	.word	0x00000000
        /*0010*/ 	.short	0x0003
        /*0012*/ 	.short	0x0018
        /*0014*/ 	.byte	0x00, 0xf0, 0x11, 0x00


	//----- nvinfo : EIATTR_KPARAM_INFO
	.align		4
.L_9:
        /*0018*/ 	.byte	0x04, 0x17
        /*001a*/ 	.short	(.L_11 - .L_10)
.L_10:
        /*001c*/ 	.word	0x00000000
        /*0020*/ 	.short	0x0002
        /*0022*/ 	.short	0x0010
        /*0024*/ 	.byte	0x00, 0xf5, 0x21, 0x00


	//----- nvinfo : EIATTR_KPARAM_INFO
	.align		4
.L_11:
        /*0028*/ 	.byte	0x04, 0x17
        /*002a*/ 	.short	(.L_13 - .L_12)
.L_12:
        /*002c*/ 	.word	0x00000000
        /*0030*/ 	.short	0x0001
        /*0032*/ 	.short	0x0008
        /*0034*/ 	.byte	0x00, 0xf5, 0x21, 0x00


	//----- nvinfo : EIATTR_KPARAM_INFO
	.align		4
.L_13:
        /*0038*/ 	.byte	0x04, 0x17
        /*003a*/ 	.short	(.L_15 - .L_14)
.L_14:
        /*003c*/ 	.word	0x00000000
        /*0040*/ 	.short	0x0000
        /*0042*/ 	.short	0x0000
        /*0044*/ 	.byte	0x00, 0xf5, 0x21, 0x00


	//----- nvinfo : EIATTR_SPARSE_MMA_MASK
	.align		4
.L_15:
        /*0048*/ 	.byte	0x03, 0x50
        /*004a*/ 	.short	0x0000


	//----- nvinfo : EIATTR_MAXREG_COUNT
	.align		4
        /*004c*/ 	.byte	0x03, 0x1b
        /*004e*/ 	.short	0x00ff


	//----- nvinfo : EIATTR_MERCURY_ISA_VERSION
	.align		4
        /*0050*/ 	.byte	0x03, 0x5f
        /*0052*/ 	.short	0x0101


	//----- nvinfo : EIATTR_VRC_CTA_INIT_COUNT
	.align		4
        /*0054*/ 	.byte	0x02, 0x4a
	.zero		1
	.zero		1


	//----- nvinfo : EIATTR_EXIT_INSTR_OFFSETS
	.align		4
        /*0058*/ 	.byte	0x04, 0x1c
        /*005a*/ 	.short	(.L_17 - .L_16)


	//   ....[0]....
.L_16:
        /*005c*/ 	.word	0x00000ab0


	//----- nvinfo : EIATTR_CBANK_PARAM_SIZE
	.align		4
.L_17:
        /*0060*/ 	.byte	0x03, 0x19
        /*0062*/ 	.short	0x001c


	//----- nvinfo : EIATTR_PARAM_CBANK
	.align		4
        /*0064*/ 	.byte	0x04, 0x0a
        /*0066*/ 	.short	(.L_19 - .L_18)
	.align		4
.L_18:
        /*0068*/ 	.word	index@(.nv.constant0._Z15MatrixMulKernelPfS_S_i)
        /*006c*/ 	.short	0x0380
        /*006e*/ 	.short	0x001c


	//----- nvinfo : EIATTR_SW_WAR
	.align		4
.L_19:
        /*0070*/ 	.byte	0x04, 0x36
        /*0072*/ 	.short	(.L_21 - .L_20)
.L_20:
        /*0074*/ 	.word	0x00000008
.L_21:


//--------------------- .nv.callgraph             --------------------------
	.section	.nv.callgraph,"",@"SHT_CUDA_CALLGRAPH"
	.align	4
	.sectionentsize	8
	.align		4
        /*0000*/ 	.word	0x00000000
	.align		4
        /*0004*/ 	.word	0xffffffff
	.align		4
        /*0008*/ 	.word	0x00000000
	.align		4
        /*000c*/ 	.word	0xfffffffe
	.align		4
        /*0010*/ 	.word	0x00000000
	.align		4
        /*0014*/ 	.word	0xfffffffd
	.align		4
        /*0018*/ 	.word	0x00000000
	.align		4
        /*001c*/ 	.word	0xfffffffc


//--------------------- .text._Z15MatrixMulKernelPfS_S_i --------------------------
	.section	.text._Z15MatrixMulKernelPfS_S_i,"ax",@progbits
	.align	128
        .global         _Z15MatrixMulKernelPfS_S_i
        .type           _Z15MatrixMulKernelPfS_S_i,@function
        .size           _Z15MatrixMulKernelPfS_S_i,(.L_x_5 - _Z15MatrixMulKernelPfS_S_i)
        .other          _Z15MatrixMulKernelPfS_S_i,@"STO_CUDA_ENTRY STV_DEFAULT"
_Z15MatrixMulKernelPfS_S_i:
.text._Z15MatrixMulKernelPfS_S_i:
[----:B------:R-:W-:Y:S01]  /*0000*/  LDC R1, c[0x0][0x37c] ;  /* 0x0000df00ff017b82 */ /* 0x000fe20000000800 */
[----:B------:R-:W0:Y:S01]  /*0010*/  S2R R3, SR_TID.Y ;  /* 0x0000000000037919 */ /* 0x000e220000002200 */
[----:B------:R-:W1:Y:S06]  /*0020*/  LDCU UR18, c[0x0][0x398] ;  /* 0x00007300ff1277ac */ /* 0x000e6c0008000800 */
[----:B------:R-:W0:Y:S01]  /*0030*/  LDC R0, c[0x0][0x364] ;  /* 0x0000d900ff007b82 */ /* 0x000e220000000800 */
[----:B------:R-:W-:Y:S01]  /*0040*/  HFMA2 R12, -RZ, RZ, 0, 0 ;  /* 0x00000000ff0c7431 */ /* 0x000fe200000001ff */
[----:B------:R-:W2:Y:S01]  /*0050*/  S2R R2, SR_TID.X ;  /* 0x0000000000027919 */ /* 0x000ea20000002100 */
[----:B------:R-:W3:Y:S05]  /*0060*/  LDCU.64 UR16, c[0x0][0x358] ;  /* 0x00006b00ff1077ac */ /* 0x000eea0008000a00 */
[----:B------:R-:W0:Y:S08]  /*0070*/  S2UR UR4, SR_CTAID.Y ;  /* 0x00000000000479c3 */ /* 0x000e300000002600 */
[----:B------:R-:W2:Y:S01]  /*0080*/  S2UR UR5, SR_CTAID.X ;  /* 0x00000000000579c3 */ /* 0x000ea20000002500 */
[----:B-1----:R-:W-:-:S07]  /*0090*/  UISETP.GE.AND UP0, UPT, UR18, 0x1, UPT ;  /* 0x000000011200788c */ /* 0x002fce000bf06270 */
[----:B------:R-:W2:Y:S01]  /*00a0*/  LDC R13, c[0x0][0x360] ;  /* 0x0000d800ff0d7b82 */ /* 0x000ea20000000800 */
[----:B0-----:R-:W-:Y:S02]  /*00b0*/  IMAD R0, R0, UR4, R3 ;  /* 0x0000000400007c24 */ /* 0x001fe4000f8e0203 */
[----:B--2---:R-:W-:Y:S01]  /*00c0*/  IMAD R13, R13, UR5, R2 ;  /* 0x000000050d0d7c24 */ /* 0x004fe2000f8e0202 */
[----:B---3--:R-:W-:Y:S06]  /*00d0*/  BRA.U !UP0, `(.L_x_0) ;  /* 0x0000000908647547 */ /* 0x008fec000b800000 */
[----:B------:R-:W-:Y:S02]  /*00e0*/  UISETP.GE.U32.AND UP1, UPT, UR18, 0x8, UPT ;  /* 0x000000081200788c */ /* 0x000fe4000bf26070 */
[----:B------:R-:W-:Y:S01]  /*00f0*/  IMAD R5, R0, UR18, RZ ;  /* 0x0000001200057c24 */ /* 0x000fe2000f8e02ff */
[----:B------:R-:W-:Y:S01]  /*0100*/  ULOP3.LUT UR19, UR18, 0x7, URZ, 0xc0, !UPT ;  /* 0x0000000712137892 */ /* 0x000fe2000f8ec0ff */
[----:B------:R-:W-:Y:S01]  /*0110*/  MOV R12, RZ ;  /* 0x000000ff000c7202 */ /* 0x000fe20000000f00 */
[----:B------:R-:W-:Y:S02]  /*0120*/  UMOV UR4, URZ ;  /* 0x000000ff00047c82 */ /* 0x000fe40008000000 */
[----:B------:R-:W-:Y:S02]  /*0130*/  UISETP.NE.AND UP0, UPT, UR19, URZ, UPT ;  /* 0x000000ff1300728c */ /* 0x000fe4000bf05270 */
[----:B------:R-:W-:Y:S09]  /*0140*/  BRA.U !UP1, `(.L_x_1) ;  /* 0x0000000509087547 */ /* 0x000ff2000b800000 */
[----:B------:R-:W0:Y:S01]  /*0150*/  LDCU.128 UR20, c[0x0][0x380] ;  /* 0x00007000ff1477ac */ /* 0x000e220008000c00 */
[----:B------:R-:W-:Y:S02]  /*0160*/  MOV R12, RZ ;  /* 0x000000ff000c7202 */ /* 0x000fe40000000f00 */
[----:B------:R-:W-:Y:S01]  /*0170*/  MOV R14, R13 ;  /* 0x0000000d000e7202 */ /* 0x000fe20000000f00 */
[----:B------:R-:W-:-:S04]  /*0180*/  ULOP3.LUT UR4, UR18, 0x7ffffff8, URZ, 0xc0, !UPT ;  /* 0x7ffffff812047892 */ /* 0x000fc8000f8ec0ff */
[----:B------:R-:W-:Y:S01]  /*0190*/  UIADD3 UR5, UPT, UPT, -UR4, URZ, URZ ;  /* 0x000000ff04057290 */ /* 0x000fe2000fffe1ff */
[----:B0-----:R-:W-:Y:S01]  /*01a0*/  MOV R2, UR20 ;  /* 0x0000001400027c02 */ /* 0x001fe20008000f00 */
[----:B------:R-:W-:Y:S01]  /*01b0*/  UIMAD.WIDE.U32 UR6, UR18, 0xc, UR22 ;  /* 0x0000000c120678a5 */ /* 0x000fe2000f8e0016 */
[----:B------:R-:W-:Y:S01]  /*01c0*/  MOV R3, UR21 ;  /* 0x0000001500037c02 */ /* 0x000fe20008000f00 */
[----:B------:R-:W-:Y:S02]  /*01d0*/  UIMAD.WIDE.U32 UR8, UR18, 0x10, UR22 ;  /* 0x00000010120878a5 */ /* 0x000fe4000f8e0016 */
[----:B------:R-:W-:Y:S01]  /*01e0*/  UIMAD.WIDE.U32 UR10, UR18, 0x14, UR22 ;  /* 0x00000014120a78a5 */ /* 0x000fe2000f8e0016 */
[----:B------:R-:W-:Y:S01]  /*01f0*/  IMAD.WIDE.U32 R2, R5, 0x4, R2 ;  /* 0x0000000405027825 */ /* 0x000fe200078e0002 */
[----:B------:R-:W-:Y:S02]  /*0200*/  UIMAD.WIDE.U32 UR12, UR18, 0x18, UR22 ;  /* 0x00000018120c78a5 */ /* 0x000fe4000f8e0016 */
[----:B------:R-:W-:Y:S01]  /*0210*/  UIMAD.WIDE.U32 UR14, UR18, 0x1c, UR22 ;  /* 0x0000001c120e78a5 */ /* 0x000fe2000f8e0016 */
[----:B------:R-:W-:-:S04]  /*0220*/  IADD3 R2, P0, PT, R2, 0x10, RZ ;  /* 0x0000001002027810 */ /* 0x000fc80007f1e0ff */
[----:B------:R-:W-:-:S09]  /*0230*/  IADD3.X R3, PT, PT, RZ, R3, RZ, P0, !PT ;  /* 0x00000003ff037210 */ /* 0x000fd200007fe4ff */
.L_x_2:
[----:B------:R-:W-:Y:S01]  /*0240*/  HFMA2 R23, -RZ, RZ, 0, 2.384185791015625e-07 ;  /* 0x00000004ff177431 */ /* 0x000fe200000001ff */
[----:B------:R-:W-:Y:S01]  /*0250*/  UIMAD.WIDE.U32 UR24, UR18, 0x4, UR22 ;  /* 0x00000004121878a5 */ /* 0x000fe2000f8e0016 */
[----:B------:R-:W2:Y:S01]  /*0260*/  LDG.E R21, desc[UR16][R2.64+-0x10] ;  /* 0xfffff01002157981 */ /* 0x000ea2000c1e1900 */
[----:B------:R-:W-:Y:S01]  /*0270*/  UIMAD.WIDE.U32 UR20, UR18, 0x8, UR22 ;  /* 0x00000008121478a5 */ /* 0x000fe2000f8e0016 */
[----:B------:R-:W-:Y:S02]  /*0280*/  IMAD.MOV.U32 R11, RZ, RZ, 0x4 ;  /* 0x00000004ff0b7424 */ /* 0x000fe400078e00ff */
[----:B------:R-:W-:Y:S01]  /*0290*/  HFMA2 R7, -RZ, RZ, 0, 2.384185791015625e-07 ;  /* 0x00000004ff077431 */ /* 0x000fe200000001ff */
[----:B------:R-:W3:Y:S01]  /*02a0*/  LDG.E R19, desc[UR16][R2.64+-0xc] ;  /* 0xfffff41002137981 */ /* 0x000ee2000c1e1900 */
[----:B------:R-:W-:Y:S02]  /*02b0*/  MOV R8, UR24 ;  /* 0x0000001800087c02 */ /* 0x000fe40008000f00 */
[----:B------:R-:W-:Y:S01]  /*02c0*/  MOV R9, UR25 ;  /* 0x0000001900097c02 */ /* 0x000fe20008000f00 */
[C---:B------:R-:W-:Y:S01]  /*02d0*/  IMAD.WIDE R22, R14.reuse, R23, UR22 ;  /* 0x000000160e167e25 */ /* 0x040fe2000f8e0217 */
[----:B------:R-:W-:Y:S01]  /*02e0*/  MOV R24, UR20 ;  /* 0x0000001400187c02 */ /* 0x000fe20008000f00 */
[----:B------:R-:W4:Y:S01]  /*02f0*/  LDG.E R17, desc[UR16][R2.64+-0x8] ;  /* 0xfffff81002117981 */ /* 0x000f22000c1e1900 */
[----:B------:R-:W-:Y:S01]  /*0300*/  MOV R25, UR21 ;  /* 0x0000001500197c02 */ /* 0x000fe20008000f00 */
[----:B------:R-:W-:-:S02]  /*0310*/  IMAD.WIDE R8, R14, 0x4, R8 ;  /* 0x000000040e087825 */ /* 0x000fc400078e0208 */
[----:B------:R-:W2:Y:S02]  /*0320*/  LDG.E R22, desc[UR16][R22.64] ;  /* 0x0000001016167981 */ /* 0x000ea4000c1e1900 */
[C---:B------:R-:W-:Y:S01]  /*0330*/  IMAD.WIDE R24, R14.reuse, 0x4, R24 ;  /* 0x000000040e187825 */ /* 0x040fe200078e0218 */
[----:B------:R-:W-:Y:S01]  /*0340*/  MOV R5, 0x4 ;  /* 0x0000000400057802 */ /* 0x000fe20000000f00 */
[----:B------:R0:W3:Y:S02]  /*0350*/  LDG.E R20, desc[UR16][R8.64] ;  /* 0x0000001008147981 */ /* 0x0000e4000c1e1900 */
[C---:B------:R-:W-:Y:S02]  /*0360*/  IMAD.WIDE R10, R14.reuse, R11, UR6 ;  /* 0x000000060e0a7e25 */ /* 0x040fe4000f8e020b */
[----:B------:R-:W4:Y:S02]  /*0370*/  LDG.E R18, desc[UR16][R24.64] ;  /* 0x0000001018127981 */ /* 0x000f24000c1e1900 */
[----:B------:R-:W-:-:S04]  /*0380*/  IMAD.WIDE R4, R14, R5, UR8 ;  /* 0x000000080e047e25 */ /* 0x000fc8000f8e0205 */
[----:B------:R-:W-:Y:S01]  /*0390*/  HFMA2 R27, -RZ, RZ, 0, 2.384185791015625e-07 ;  /* 0x00000004ff1b7431 */ /* 0x000fe200000001ff */
[----:B------:R1:W5:Y:S01]  /*03a0*/  LDG.E R16, desc[UR16][R10.64] ;  /* 0x000000100a107981 */ /* 0x000362000c1e1900 */
[----:B0-----:R-:W-:-:S03]  /*03b0*/  MOV R9, 0x4 ;  /* 0x0000000400097802 */ /* 0x001fc60000000f00 */
[----:B------:R-:W5:Y:S01]  /*03c0*/  LDG.E R15, desc[UR16][R2.64+-0x4] ;  /* 0xfffffc10020f7981 */ /* 0x000f62000c1e1900 */
[----:B------:R-:W-:-:S03]  /*03d0*/  IMAD.WIDE R6, R14, R7, UR10 ;  /* 0x0000000a0e067e25 */ /* 0x000fc6000f8e0207 */
[----:B------:R0:W5:Y:S01]  /*03e0*/  LDG.E R4, desc[UR16][R4.64] ;  /* 0x0000001004047981 */ /* 0x000162000c1e1900 */
[----:B------:R-:W-:-:S03]  /*03f0*/  IMAD.WIDE R8, R14, R9, UR12 ;  /* 0x0000000c0e087e25 */ /* 0x000fc6000f8e0209 */
[----:B------:R-:W5:Y:S01]  /*0400*/  LDG.E R23, desc[UR16][R2.64] ;  /* 0x0000001002177981 */ /* 0x000f62000c1e1900 */
[----:B-1----:R-:W-:-:S03]  /*0410*/  IMAD.WIDE R10, R14, R27, UR14 ;  /* 0x0000000e0e0a7e25 */ /* 0x002fc6000f8e021b */
[----:B------:R-:W5:Y:S04]  /*0420*/  LDG.E R7, desc[UR16][R6.64] ;  /* 0x0000001006077981 */ /* 0x000f68000c1e1900 */
[----:B------:R-:W5:Y:S04]  /*0430*/  LDG.E R24, desc[UR16][R2.64+0x4] ;  /* 0x0000041002187981 */ /* 0x000f68000c1e1900 */
[----:B------:R-:W5:Y:S04]  /*0440*/  LDG.E R8, desc[UR16][R8.64] ;  /* 0x0000001008087981 */ /* 0x000f68000c1e1900 */
[----:B------:R-:W5:Y:S04]  /*0450*/  LDG.E R25, desc[UR16][R2.64+0x8] ;  /* 0x0000081002197981 */ /* 0x000f68000c1e1900 */
[----:B------:R-:W5:Y:S04]  /*0460*/  LDG.E R10, desc[UR16][R10.64] ;  /* 0x000000100a0a7981 */ /* 0x000f68000c1e1900 */
[----:B------:R1:W5:Y:S01]  /*0470*/  LDG.E R27, desc[UR16][R2.64+0xc] ;  /* 0x00000c10021b7981 */ /* 0x000362000c1e1900 */
[----:B------:R-:W-:-:S04]  /*0480*/  UIADD3 UR5, UPT, UPT, UR5, 0x8, URZ ;  /* 0x0000000805057890 */ /* 0x000fc8000fffe0ff */
[----:B------:R-:W-:Y:S01]  /*0490*/  UISETP.NE.AND UP1, UPT, UR5, URZ, UPT ;  /* 0x000000ff0500728c */ /* 0x000fe2000bf25270 */
[----:B0-----:R-:W-:Y:S02]  /*04a0*/  MOV R5, UR18 ;  /* 0x0000001200057c02 */ /* 0x001fe40008000f00 */
[----:B-1----:R-:W-:Y:S02]  /*04b0*/  IADD3 R2, P0, PT, R2, 0x20, RZ ;  /* 0x0000002002027810 */ /* 0x002fe40007f1e0ff */
[----:B------:R-:W-:Y:S02]  /*04c0*/  LEA R14, R5, R14, 0x3 ;  /* 0x0000000e050e7211 */ /* 0x000fe400078e18ff */
[----:B------:R-:W-:Y:S01]  /*04d0*/  IADD3.X R3, PT, PT, RZ, R3, RZ, P0, !PT ;  /* 0x00000003ff037210 */ /* 0x000fe200007fe4ff */
[----:B--2---:R-:W-:-:S04]  /*04e0*/  FFMA R22, R21, R22, R12 ;  /* 0x0000001615167223 */ /* 0x004fc8000000000c */
[----:B---3--:R-:W-:-:S04]  /*04f0*/  FFMA R20, R19, R20, R22 ;  /* 0x0000001413147223 */ /* 0x008fc80000000016 */
[----:B----4-:R-:W-:-:S04]  /*0500*/  FFMA R18, R17, R18, R20 ;  /* 0x0000001211127223 */ /* 0x010fc80000000014 */
[----:B-----5:R-:W-:-:S04]  /*0510*/  FFMA R16, R15, R16, R18 ;  /* 0x000000100f107223 */ /* 0x020fc80000000012 */
[----:B------:R-:W-:-:S04]  /*0520*/  FFMA R23, R23, R4, R16 ;  /* 0x0000000417177223 */ /* 0x000fc80000000010 */
[----:B------:R-:W-:-:S04]  /*0530*/  FFMA R24, R24, R7, R23 ;  /* 0x0000000718187223 */ /* 0x000fc80000000017 */
[----:B------:R-:W-:-:S04]  /*0540*/  FFMA R8, R25, R8, R24 ;  /* 0x0000000819087223 */ /* 0x000fc80000000018 */
[----:B------:R-:W-:Y:S01]  /*0550*/  FFMA R12, R27, R10, R8 ;  /* 0x0000000a1b0c7223 */ /* 0x000fe20000000008 */
[----:B------:R-:W-:Y:S06]  /*0560*/  BRA.U UP1, `(.L_x_2) ;  /* 0xfffffffd01347547 */ /* 0x000fec000b83ffff */
.L_x_1:
[----:B------:R-:W-:Y:S05]  /*0570*/  BRA.U !UP0, `(.L_x_0) ;  /* 0x00000005083c7547 */ /* 0x000fea000b800000 */
[----:B------:R-:W-:Y:S01]  /*0580*/  UISETP.GE.U32.AND UP0, UPT, UR19, 0x4, UPT ;  /* 0x000000041300788c */ /* 0x000fe2000bf06070 */
[----:B------:R-:W-:Y:S01]  /*0590*/  IMAD R2, R0, UR18, RZ ;  /* 0x0000001200027c24 */ /* 0x000fe2000f8e02ff */
[----:B------:R-:W-:-:S04]  /*05a0*/  ULOP3.LUT UR5, UR18, 0x3, URZ, 0xc0, !UPT ;  /* 0x0000000312057892 */ /* 0x000fc8000f8ec0ff */
[----:B------:R-:W-:-:S03]  /*05b0*/  UISETP.NE.AND UP1, UPT, UR5, URZ, UPT ;  /* 0x000000ff0500728c */ /* 0x000fc6000bf25270 */
[----:B------:R-:W-:Y:S08]  /*05c0*/  BRA.U !UP0, `(.L_x_3) ;  /* 0x00000001087c7547 */ /* 0x000ff0000b800000 */
[----:B------:R-:W0:Y:S01]  /*05d0*/  LDC.64 R6, c[0x0][0x388] ;  /* 0x0000e200ff067b82 */ /* 0x000e220000000a00 */
[----:B------:R-:W1:Y:S01]  /*05e0*/  LDCU.64 UR6, c[0x0][0x380] ;  /* 0x00007000ff0677ac */ /* 0x000e620008000a00 */
[----:B------:R-:W-:Y:S01]  /*05f0*/  MOV R4, UR4 ;  /* 0x0000000400047c02 */ /* 0x000fe20008000f00 */
[C---:B------:R-:W-:Y:S01]  /*0600*/  VIADD R3, R2.reuse, UR4 ;  /* 0x0000000402037c36 */ /* 0x040fe20008000000 */
[----:B------:R-:W-:Y:S02]  /*0610*/  MOV R11, UR18 ;  /* 0x00000012000b7c02 */ /* 0x000fe40008000f00 */
[----:B------:R-:W-:Y:S01]  /*0620*/  IADD3 R14, P0, PT, R2, UR4, RZ ;  /* 0x00000004020e7c10 */ /* 0x000fe2000ff1e0ff */
[----:B------:R-:W-:Y:S01]  /*0630*/  IMAD R5, R4, UR18, R13 ;  /* 0x0000001204057c24 */ /* 0x000fe2000f8e020d */
[----:B------:R-:W2:Y:S01]  /*0640*/  LDC.64 R8, c[0x0][0x380] ;  /* 0x0000e000ff087b82 */ /* 0x000ea20000000a00 */
[----:B------:R-:W-:Y:S02]  /*0650*/  MOV R15, UR18 ;  /* 0x00000012000f7c02 */ /* 0x000fe40008000f00 */
[----:B------:R-:W-:Y:S01]  /*0660*/  MOV R17, UR18 ;  /* 0x0000001200117c02 */ /* 0x000fe20008000f00 */
[----:B0-----:R-:W-:-:S04]  /*0670*/  IMAD.WIDE R6, R5, 0x4, R6 ;  /* 0x0000000405067825 */ /* 0x001fc800078e0206 */
[----:B------:R-:W-:Y:S02]  /*0680*/  IMAD.WIDE.U32 R10, R11, 0x4, R6 ;  /* 0x000000040b0a7825 */ /* 0x000fe400078e0006 */
[----:B------:R-:W3:Y:S02]  /*0690*/  LDG.E R6, desc[UR16][R6.64] ;  /* 0x0000001006067981 */ /* 0x000ee4000c1e1900 */
[----:B--2---:R-:W-:Y:S01]  /*06a0*/  IMAD.WIDE.U32 R8, R3, 0x4, R8 ;  /* 0x0000000403087825 */ /* 0x004fe200078e0008 */
[----:B------:R-:W-:Y:S02]  /*06b0*/  IADD3.X R3, PT, PT, RZ, RZ, RZ, P0, !PT ;  /* 0x000000ffff037210 */ /* 0x000fe400007fe4ff */
[----:B-1----:R-:W-:-:S03]  /*06c0*/  LEA R4, P0, R14, UR6, 0x2 ;  /* 0x000000060e047c11 */ /* 0x002fc6000f8010ff */
[----:B------:R-:W3:Y:S01]  /*06d0*/  LDG.E R9, desc[UR16][R8.64] ;  /* 0x0000001008097981 */ /* 0x000ee2000c1e1900 */
[----:B------:R-:W-:Y:S01]  /*06e0*/  LEA.HI.X R5, R14, UR7, R3, 0x2, P0 ;  /* 0x000000070e057c11 */ /* 0x000fe200080f1403 */
[----:B------:R-:W-:Y:S02]  /*06f0*/  IMAD.WIDE.U32 R14, R15, 0x4, R10 ;  /* 0x000000040f0e7825 */ /* 0x000fe400078e000a */
[----:B------:R-:W2:Y:S04]  /*0700*/  LDG.E R3, desc[UR16][R10.64] ;  /* 0x000000100a037981 */ /* 0x000ea8000c1e1900 */
[----:B------:R-:W2:Y:S01]  /*0710*/  LDG.E R18, desc[UR16][R4.64+0x4] ;  /* 0x0000041004127981 */ /* 0x000ea2000c1e1900 */
[----:B------:R-:W-:-:S03]  /*0720*/  IMAD.WIDE.U32 R16, R17, 0x4, R14 ;  /* 0x0000000411107825 */ /* 0x000fc600078e000e */
[----:B------:R-:W4:Y:S04]  /*0730*/  LDG.E R19, desc[UR16][R14.64] ;  /* 0x000000100e137981 */ /* 0x000f28000c1e1900 */
[----:B------:R-:W4:Y:S04]  /*0740*/  LDG.E R20, desc[UR16][R4.64+0x8] ;  /* 0x0000081004147981 */ /* 0x000f28000c1e1900 */
[----:B------:R-:W5:Y:S04]  /*0750*/  LDG.E R22, desc[UR16][R4.64+0xc] ;  /* 0x00000c1004167981 */ /* 0x000f68000c1e1900 */
[----:B------:R-:W5:Y:S01]  /*0760*/  LDG.E R16, desc[UR16][R16.64] ;  /* 0x0000001010107981 */ /* 0x000f62000c1e1900 */
[----:B------:R-:W-:Y:S01]  /*0770*/  UIADD3 UR4, UPT, UPT, UR4, 0x4, URZ ;  /* 0x0000000404047890 */ /* 0x000fe2000fffe0ff */
[----:B---3--:R-:W-:-:S04]  /*0780*/  FFMA R9, R9, R6, R12 ;  /* 0x0000000609097223 */ /* 0x008fc8000000000c */
[----:B--2---:R-:W-:-:S04]  /*0790*/  FFMA R3, R18, R3, R9 ;  /* 0x0000000312037223 */ /* 0x004fc80000000009 */
[----:B----4-:R-:W-:-:S04]  /*07a0*/  FFMA R3, R20, R19, R3 ;  /* 0x0000001314037223 */ /* 0x010fc80000000003 */
[----:B-----5:R-:W-:-:S07]  /*07b0*/  FFMA R12, R22, R16, R3 ;  /* 0x00000010160c7223 */ /* 0x020fce0000000003 */
.L_x_3:
[----:B------:R-:W-:Y:S05]  /*07c0*/  BRA.U !UP1, `(.L_x_0) ;  /* 0x0000000109a87547 */ /* 0x000fea000b800000 */
[----:B------:R-:W-:Y:S01]  /*07d0*/  UISETP.NE.AND UP0, UPT, UR5, 0x1, UPT ;  /* 0x000000010500788c */ /* 0x000fe2000bf05270 */
[----:B------:R-:W-:Y:S01]  /*07e0*/  MOV R4, UR4 ;  /* 0x0000000400047c02 */ /* 0x000fe20008000f00 */
[----:B------:R-:W-:Y:S02]  /*07f0*/  ULOP3.LUT UR5, UR18, 0x1, URZ, 0xc0, !UPT ;  /* 0x0000000112057892 */ /* 0x000fe4000f8ec0ff */
[----:B------:R-:W-:Y:S02]  /*0800*/  MOV R17, UR18 ;  /* 0x0000001200117c02 */ /* 0x000fe40008000f00 */
[----:B------:R-:W-:Y:S01]  /*0810*/  UISETP.NE.U32.AND UP1, UPT, UR5, 0x1, UPT ;  /* 0x000000010500788c */ /* 0x000fe2000bf25070 */
[----:B------:R-:W-:-:S04]  /*0820*/  PLOP3.LUT P1, PT, PT, PT, UP0, 0x80, 0x8 ;  /* 0x000000000008781c */ /* 0x000fc80003f2f008 */
[----:B------:R-:W0:Y:S01]  /*0830*/  @UP0 LDCU.128 UR8, c[0x0][0x380] ;  /* 0x00007000ff0807ac */ /* 0x000e220008000c00 */
[----:B------:R-:W-:Y:S01]  /*0840*/  PLOP3.LUT P0, PT, PT, PT, UP1, 0x80, 0x8 ;  /* 0x000000000008781c */ /* 0x000fe20003f0f018 */
[----:B------:R-:W1:Y:S04]  /*0850*/  @UP0 LDCU.64 UR6, c[0x0][0x380] ;  /* 0x00007000ff0607ac */ /* 0x000e680008000a00 */
[----:B------:R-:W2:Y:S03]  /*0860*/  @!UP1 LDCU.128 UR12, c[0x0][0x380] ;  /* 0x00007000ff0c97ac */ /* 0x000ea60008000c00 */
[C---:B------:R-:W-:Y:S02]  /*0870*/  @P1 IADD3 R3, PT, PT, R2.reuse, UR4, RZ ;  /* 0x0000000402031c10 */ /* 0x040fe4000fffe0ff */
[----:B------:R-:W-:Y:S01]  /*0880*/  @P1 IADD3 R5, P2, PT, R2, UR4, RZ ;  /* 0x0000000402051c10 */ /* 0x000fe2000ff5e0ff */
[----:B------:R-:W-:-:S03]  /*0890*/  @UP0 UIADD3 UR4, UPT, UPT, UR4, 0x2, URZ ;  /* 0x0000000204040890 */ /* 0x000fc6000fffe0ff */
[----:B------:R-:W-:Y:S02]  /*08a0*/  @P1 IADD3.X R8, PT, PT, RZ, RZ, RZ, P2, !PT ;  /* 0x000000ffff081210 */ /* 0x000fe400017fe4ff */
[----:B0-----:R-:W-:Y:S01]  /*08b0*/  MOV R14, UR8 ;  /* 0x00000008000e7c02 */ /* 0x001fe20008000f00 */
[----:B------:R-:W-:Y:S01]  /*08c0*/  IMAD.U32 R6, RZ, RZ, UR10 ;  /* 0x0000000aff067e24 */ /* 0x000fe2000f8e00ff */
[----:B------:R-:W-:Y:S02]  /*08d0*/  MOV R15, UR9 ;  /* 0x00000009000f7c02 */ /* 0x000fe40008000f00 */
[----:B------:R-:W-:Y:S01]  /*08e0*/  MOV R7, UR11 ;  /* 0x0000000b00077c02 */ /* 0x000fe20008000f00 */
[----:B------:R-:W-:-:S04]  /*08f0*/  @P1 IMAD.WIDE.U32 R14, R3, 0x4, R14 ;  /* 0x00000004030e1825 */ /* 0x000fc800078e000e */
[----:B------:R-:W-:Y:S01]  /*0900*/  @P1 IMAD R3, R4, UR18, R13 ;  /* 0x0000001204031c24 */ /* 0x000fe2000f8e020d */
[----:B-1----:R-:W-:Y:S02]  /*0910*/  @P1 LEA R4, P2, R5, UR6, 0x2 ;  /* 0x0000000605041c11 */ /* 0x002fe4000f8410ff */
[----:B------:R-:W-:Y:S01]  /*0920*/  MOV R18, UR4 ;  /* 0x0000000400127c02 */ /* 0x000fe20008000f00 */
[----:B------:R-:W-:Y:S01]  /*0930*/  @P1 IMAD.WIDE R6, R3, 0x4, R6 ;  /* 0x0000000403061825 */ /* 0x000fe200078e0206 */
[----:B------:R-:W-:Y:S01]  /*0940*/  @P1 LEA.HI.X R5, R5, UR7, R8, 0x2, P2 ;  /* 0x0000000705051c11 */ /* 0x000fe200090f1408 */
[----:B------:R-:W3:Y:S01]  /*0950*/  @P1 LDG.E R3, desc[UR16][R14.64] ;  /* 0x000000100e031981 */ /* 0x000ee2000c1e1900 */
[----:B--2---:R-:W-:Y:S01]  /*0960*/  MOV R8, UR12 ;  /* 0x0000000c00087c02 */ /* 0x004fe20008000f00 */
[----:B------:R-:W-:Y:S01]  /*0970*/  @!P0 IMAD R21, R18, UR18, R13 ;  /* 0x0000001212158c24 */ /* 0x000fe2000f8e020d */
[----:B------:R-:W-:Y:S01]  /*0980*/  MOV R9, UR13 ;  /* 0x0000000d00097c02 */ /* 0x000fe20008000f00 */
[----:B------:R-:W-:Y:S01]  /*0990*/  @P1 IMAD.WIDE.U32 R16, R17, 0x4, R6 ;  /* 0x0000000411101825 */ /* 0x000fe200078e0006 */
[----:B------:R-:W-:Y:S01]  /*09a0*/  @!P0 IADD3 R19, PT, PT, R2, UR4, RZ ;  /* 0x0000000402138c10 */ /* 0x000fe2000fffe0ff */
[----:B------:R-:W3:Y:S01]  /*09b0*/  @P1 LDG.E R6, desc[UR16][R6.64] ;  /* 0x0000001006061981 */ /* 0x000ee2000c1e1900 */
[----:B------:R-:W-:-:S02]  /*09c0*/  MOV R10, UR14 ;  /* 0x0000000e000a7c02 */ /* 0x000fc40008000f00 */
[----:B------:R-:W-:Y:S01]  /*09d0*/  MOV R11, UR15 ;  /* 0x0000000f000b7c02 */ /* 0x000fe20008000f00 */
[----:B------:R-:W-:Y:S01]  /*09e0*/  @!P0 IMAD.WIDE.U32 R8, R19, 0x4, R8 ;  /* 0x0000000413088825 */ /* 0x000fe200078e0008 */
[----:B------:R-:W2:Y:S03]  /*09f0*/  @P1 LDG.E R16, desc[UR16][R16.64] ;  /* 0x0000001010101981 */ /* 0x000ea6000c1e1900 */
[----:B------:R-:W-:Y:S01]  /*0a00*/  @!P0 IMAD.WIDE R10, R21, 0x4, R10 ;  /* 0x00000004150a8825 */ /* 0x000fe200078e020a */
[----:B------:R-:W2:Y:S04]  /*0a10*/  @P1 LDG.E R4, desc[UR16][R4.64+0x4] ;  /* 0x0000041004041981 */ /* 0x000ea8000c1e1900 */
[----:B------:R-:W4:Y:S04]  /*0a20*/  @!P0 LDG.E R9, desc[UR16][R8.64] ;  /* 0x0000001008098981 */ /* 0x000f28000c1e1900 */
[----:B------:R-:W4:Y:S01]  /*0a30*/  @!P0 LDG.E R10, desc[UR16][R10.64] ;  /* 0x000000100a0a8981 */ /* 0x000f22000c1e1900 */
[----:B---3--:R-:W-:-:S04]  /*0a40*/  @P1 FFMA R3, R3, R6, R12 ;  /* 0x0000000603031223 */ /* 0x008fc8000000000c */
[----:B--2---:R-:W-:-:S04]  /*0a50*/  @P1 FFMA R12, R4, R16, R3 ;  /* 0x00000010040c1223 */ /* 0x004fc80000000003 */
[----:B----4-:R-:W-:-:S07]  /*0a60*/  @!P0 FFMA R12, R9, R10, R12 ;  /* 0x0000000a090c8223 */ /* 0x010fce000000000c */
.L_x_0:
[----:B------:R-:W0:Y:S01]  /*0a70*/  LDC.64 R2, c[0x0][0x390] ;  /* 0x0000e400ff027b82 */ /* 0x000e220000000a00 */
[----:B------:R-:W-:-:S04]  /*0a80*/  IMAD R13, R0, UR18, R13 ;  /* 0x00000012000d7c24 */ /* 0x000fc8000f8e020d */
[----:B0-----:R-:W-:-:S05]  /*0a90*/  IMAD.WIDE R2, R13, 0x4, R2 ;  /* 0x000000040d027825 */ /* 0x001fca00078e0202 */
[----:B------:R-:W-:Y:S01]  /*0aa0*/  STG.E desc[UR16][R2.64], R12 ;  /* 0x0000000c02007986 */ /* 0x000fe2000c101910 */
[----:B------:R-:W-:Y:S05]  /*0ab0*/  EXIT ;  /* 0x000000000000794d */ /* 0x000fea0003800000 */
.L_x_4:
[----:B------:R-:W-:-:S00]  /*0ac0*/  BRA `(.L_x_4) ;  /* 0xfffffffc00fc7947 */ /* 0x000fc0000383ffff */
[----:B------:R-:W-:-:S00]  /*0ad0*/  NOP ;  /* 0x0000000000007918 */ /* 0x000fc00000000000 */
        /* <DEDUP_REMOVED lines=10> */
.L_x_5:


//--------------------- .nv.shared.reserved.0     --------------------------
	.section	.nv.shared.reserved.0,"aw",@nobits
	.weak		__nv_reservedSMEM_offset_0_alias
	.size		__nv_reservedSMEM_offset_0_alias, 0, 64
	.other		__nv_reservedSMEM_offset_0_alias,@"STO_CUDA_RESERVED_SHARED STV_DEFAULT"
__nv_reservedSMEM_offset_0_alias:
	.zero		0
	.zero		64


//--------------------- .nv.constant0._Z15MatrixMulKernelPfS_S_i --------------------------
	.section	.nv.constant0._Z15MatrixMulKernelPfS_S_i,"a",@progbits
	.sectionflags	@""
	.align	4
.nv.constant0._Z15MatrixMulKernelPfS_S_i:
	.zero		924


//--------------------- SYMBOLS --------------------------

	.type		.nv.reservedSmem.offset0,@object
	.size		.nv.reservedSmem.offset0,0x4
